//
// Generated by NVIDIA NVVM Compiler
//
// Compiler Build ID: CL-36424714
// Cuda compilation tools, release 13.0, V13.0.88
// Based on NVVM 20.0.0
//

.version 9.0
.target sm_100
.address_size 64

	// .globl	_Z10matrixMultPiS_S_i
.extern .func  (.param .b32 func_retval0) vprintf
(
	.param .b64 vprintf_param_0,
	.param .b64 vprintf_param_1
)
;
.global .align 1 .b8 $str[21] = {116, 104, 114, 101, 97, 100, 73, 100, 120, 32, 37, 100, 32, 37, 100, 32, 37, 100, 32, 10};
.global .align 1 .b8 $str$1[20] = {98, 108, 111, 99, 107, 73, 100, 120, 32, 37, 100, 32, 37, 100, 32, 37, 100, 32, 10};
.global .align 1 .b8 $str$2[19] = {103, 114, 105, 100, 68, 105, 109, 32, 37, 100, 32, 37, 100, 32, 37, 100, 32, 10};

.visible .entry _Z10matrixMultPiS_S_i(
	.param .u64 .ptr .align 1 _Z10matrixMultPiS_S_i_param_0,
	.param .u64 .ptr .align 1 _Z10matrixMultPiS_S_i_param_1,
	.param .u64 .ptr .align 1 _Z10matrixMultPiS_S_i_param_2,
	.param .u32 _Z10matrixMultPiS_S_i_param_3
)
{
	.reg .pred 	%p<2>;
	.reg .b32 	%r<9>;
	.reg .b64 	%rd<11>;

	ld.param.u64 	%rd1, [_Z10matrixMultPiS_S_i_param_0];
	ld.param.u64 	%rd2, [_Z10matrixMultPiS_S_i_param_1];
	ld.param.u64 	%rd3, [_Z10matrixMultPiS_S_i_param_2];
	ld.param.u32 	%r2, [_Z10matrixMultPiS_S_i_param_3];
	mov.u32 	%r3, %tid.x;
	mov.u32 	%r4, %ctaid.x;
	mov.u32 	%r5, %ntid.x;
	mad.lo.s32 	%r1, %r4, %r5, %r3;
	setp.gt.s32 	%p1, %r1, %r2;
	@%p1 bra 	$L__BB0_2;
	cvta.to.global.u64 	%rd4, %rd1;
	cvta.to.global.u64 	%rd5, %rd2;
	cvta.to.global.u64 	%rd6, %rd3;
	mul.wide.s32 	%rd7, %r1, 4;
	add.s64 	%rd8, %rd4, %rd7;
	ld.global.u32 	%r6, [%rd8];
	add.s64 	%rd9, %rd5, %rd7;
	ld.global.u32 	%r7, [%rd9];
	mul.lo.s32 	%r8, %r7, %r6;
	add.s64 	%rd10, %rd6, %rd7;
	st.global.u32 	[%rd10], %r8;
$L__BB0_2:
	ret;

}
	// .globl	_Z11printKernelv
.visible .entry _Z11printKernelv()
{
	.local .align 8 .b8 	__local_depot1[16];
	.reg .b64 	%SP;
	.reg .b64 	%SPL;
	.reg .b32 	%r<16>;
	.reg .b64 	%rd<9>;

	mov.u64 	%SPL, __local_depot1;
	cvta.local.u64 	%SP, %SPL;
	add.u64 	%rd1, %SP, 0;
	add.u64 	%rd2, %SPL, 0;
	mov.u32 	%r1, %tid.x;
	mov.u32 	%r2, %tid.y;
	mov.u32 	%r3, %tid.z;
	st.local.v2.u32 	[%rd2], {%r1, %r2};
	st.local.u32 	[%rd2+8], %r3;
	mov.u64 	%rd3, $str;
	cvta.global.u64 	%rd4, %rd3;
	{ // callseq 0, 0
	.param .b64 param0;
	st.param.b64 	[param0], %rd4;
	.param .b64 param1;
	st.param.b64 	[param1], %rd1;
	.param .b32 retval0;
	call.uni (retval0), 
	vprintf, 
	(
	param0, 
	param1
	);
	ld.param.b32 	%r4, [retval0];
	} // callseq 0
	mov.u32 	%r6, %ctaid.x;
	mov.u32 	%r7, %ctaid.y;
	mov.u32 	%r8, %ctaid.z;
	st.local.v2.u32 	[%rd2], {%r6, %r7};
	st.local.u32 	[%rd2+8], %r8;
	mov.u64 	%rd5, $str$1;
	cvta.global.u64 	%rd6, %rd5;
	{ // callseq 1, 0
	.param .b64 param0;
	st.param.b64 	[param0], %rd6;
	.param .b64 param1;
	st.param.b64 	[param1], %rd1;
	.param .b32 retval0;
	call.uni (retval0), 
	vprintf, 
	(
	param0, 
	param1
	);
	ld.param.b32 	%r9, [retval0];
	} // callseq 1
	mov.u32 	%r11, %nctaid.x;
	mov.u32 	%r12, %nctaid.y;
	mov.u32 	%r13, %nctaid.z;
	st.local.v2.u32 	[%rd2], {%r11, %r12};
	st.local.u32 	[%rd2+8], %r13;
	mov.u64 	%rd7, $str$2;
	cvta.global.u64 	%rd8, %rd7;
	{ // callseq 2, 0
	.param .b64 param0;
	st.param.b64 	[param0], %rd8;
	.param .b64 param1;
	st.param.b64 	[param1], %rd1;
	.param .b32 retval0;
	call.uni (retval0), 
	vprintf, 
	(
	param0, 
	param1
	);
	ld.param.b32 	%r14, [retval0];
	} // callseq 2
	ret;

}


// ===== COMPILED SASS (sm_100) =====

	.target	sm_100

	.elftype	@"ET_EXEC"


//--------------------- .note.nv.tkinfo           --------------------------
	.section	.note.nv.tkinfo,"",@"SHT_NOTE"
	.sectionflags	@"SHF_NOTE_NV_TKINFO"
	.tkinfo
        /*0018*/ 	.word	0x00000002
        /*0030*/ 	.string	""
        /*0030*/ 	.string	"ptxas"
        /*0030*/ 	.string	"Cuda compilation tools, release 13.0, V13.0.88"
        /*0030*/ 	.string	"Build cuda_13.0.r13.0/compiler.36424714_0"
        /*0030*/ 	.string	"-arch sm_100 -m 64 "



//--------------------- .note.nv.cuinfo           --------------------------
	.section	.note.nv.cuinfo,"",@"SHT_NOTE"
	.sectionflags	@"SHF_NOTE_NV_CUINFO"
        /*0018*/ 	.short	0x0002
        /*001a*/ 	.short	0x0064
        /*001c*/ 	.short	0x0082
	.zero		2


//--------------------- .nv.info                  --------------------------
	.section	.nv.info,"",@"SHT_CUDA_INFO"
	.align	4


	//----- nvinfo : EIATTR_REGCOUNT
	.align		4
        /*0000*/ 	.byte	0x04, 0x2f
        /*0002*/ 	.short	(.L_4 - .L_3)
	.align		4
.L_3:
        /*0004*/ 	.word	index@(_Z10matrixMultPiS_S_i)
        /*0008*/ 	.word	0x0000000c


	//----- nvinfo : EIATTR_FRAME_SIZE
	.align		4
.L_4:
        /*000c*/ 	.byte	0x04, 0x11
        /*000e*/ 	.short	(.L_6 - .L_5)
	.align		4
.L_5:
        /*0010*/ 	.word	index@(_Z10matrixMultPiS_S_i)
        /*0014*/ 	.word	0x00000000


	//----- nvinfo : EIATTR_REGCOUNT
	.align		4
.L_6:
        /*0018*/ 	.byte	0x04, 0x2f
        /*001a*/ 	.short	(.L_8 - .L_7)
	.align		4
.L_7:
        /*001c*/ 	.word	index@(_Z11printKernelv)
        /*0020*/ 	.word	0x00000018


	//----- nvinfo : EIATTR_FRAME_SIZE
	.align		4
.L_8:
        /*0024*/ 	.byte	0x04, 0x11
        /*0026*/ 	.short	(.L_10 - .L_9)
	.align		4
.L_9:
        /*0028*/ 	.word	index@(_Z11printKernelv)
        /*002c*/ 	.word	0x00000010


	//----- nvinfo : EIATTR_MIN_STACK_SIZE
	.align		4
.L_10:
        /*0030*/ 	.byte	0x04, 0x12
        /*0032*/ 	.short	(.L_12 - .L_11)
	.align		4
.L_11:
        /*0034*/ 	.word	index@(_Z11printKernelv)
        /*0038*/ 	.word	0x00000010


	//----- nvinfo : EIATTR_MIN_STACK_SIZE
	.align		4
.L_12:
        /*003c*/ 	.byte	0x04, 0x12
        /*003e*/ 	.short	(.L_14 - .L_13)
	.align		4
.L_13:
        /*0040*/ 	.word	index@(_Z10matrixMultPiS_S_i)
        /*0044*/ 	.word	0x00000000
.L_14:


//--------------------- .nv.compat                --------------------------
	.section	.nv.compat,"",@"SHT_CUDA_COMPAT_INFO"
	.align	4
        /*0000*/ 	.byte	0x02, 0x09, 0x00, 0x00, 0x02, 0x02, 0x01, 0x00, 0x02, 0x05, 0x05, 0x00, 0x03, 0x07, 0x01, 0x01
        /*0010*/ 	.byte	0x02, 0x03, 0x00, 0x00, 0x02, 0x06, 0x01, 0x00, 0x04, 0x0b, 0x08, 0x00, 0x09, 0x00, 0x00, 0x00
        /*0020*/ 	.byte	0x00, 0x00, 0x00, 0x00


//--------------------- .nv.info._Z11printKernelv --------------------------
	.section	.nv.info._Z11printKernelv,"",@"SHT_CUDA_INFO"
	.sectionflags	@""
	.align	4


	//----- nvinfo : EIATTR_CUDA_API_VERSION
	.align		4
        /*0000*/ 	.byte	0x04, 0x37
        /*0002*/ 	.short	(.L_16 - .L_15)
.L_15:
        /*0004*/ 	.word	0x00000082


	//----- nvinfo : EIATTR_SPARSE_MMA_MASK
	.align		4
.L_16:
        /*0008*/ 	.byte	0x03, 0x50
        /*000a*/ 	.short	0x0000


	//----- nvinfo : EIATTR_MAXREG_COUNT
	.align		4
        /*000c*/ 	.byte	0x03, 0x1b
        /*000e*/ 	.short	0x00ff


	//----- nvinfo : EIATTR_EXTERNS
	.align		4
        /*0010*/ 	.byte	0x04, 0x0f
        /*0012*/ 	.short	(.L_18 - .L_17)


	//   ....[0]....
	.align		4
.L_17:
        /*0014*/ 	.word	index@(vprintf)


	//----- nvinfo : EIATTR_MERCURY_ISA_VERSION
	.align		4
.L_18:
        /*0018*/ 	.byte	0x03, 0x5f
        /*001a*/ 	.short	0x0101


	//----- nvinfo : EIATTR_VRC_CTA_INIT_COUNT
	.align		4
        /*001c*/ 	.byte	0x02, 0x4a
	.zero		1
	.zero		1


	//----- nvinfo : EIATTR_SYSCALL_OFFSETS
	.align		4
        /*0020*/ 	.byte	0x04, 0x46
        /*0022*/ 	.short	(.L_20 - .L_19)


	//   ....[0]....
.L_19:
        /*0024*/ 	.word	0x00000130


	//   ....[1]....
        /*0028*/ 	.word	0x00000200


	//   ....[2]....
        /*002c*/ 	.word	0x000002d0


	//----- nvinfo : EIATTR_EXIT_INSTR_OFFSETS
	.align		4
.L_20:
        /*0030*/ 	.byte	0x04, 0x1c
        /*0032*/ 	.short	(.L_22 - .L_21)


	//   ....[0]....
.L_21:
        /*0034*/ 	.word	0x000002e0


	//----- nvinfo : EIATTR_SW_WAR
	.align		4
.L_22:
        /*0038*/ 	.byte	0x04, 0x36
        /*003a*/ 	.short	(.L_24 - .L_23)
.L_23:
        /*003c*/ 	.word	0x00000008
.L_24:


//--------------------- .nv.info._Z10matrixMultPiS_S_i --------------------------
	.section	.nv.info._Z10matrixMultPiS_S_i,"",@"SHT_CUDA_INFO"
	.sectionflags	@""
	.align	4


	//----- nvinfo : EIATTR_CUDA_API_VERSION
	.align		4
        /*0000*/ 	.byte	0x04, 0x37
        /*0002*/ 	.short	(.L_26 - .L_25)
.L_25:
        /*0004*/ 	.word	0x00000082


	//----- nvinfo : EIATTR_KPARAM_INFO
	.align		4
.L_26:
        /*0008*/ 	.byte	0x04, 0x17
        /*000a*/ 	.short	(.L_28 - .L_27)
.L_27:
        /*000c*/ 	.word	0x00000000
        /*0010*/ 	.short	0x0003
        /*0012*/ 	.short	0x0018
        /*0014*/ 	.byte	0x00, 0xf0, 0x11, 0x00


	//----- nvinfo : EIATTR_KPARAM_INFO
	.align		4
.L_28:
        /*0018*/ 	.byte	0x04, 0x17
        /*001a*/ 	.short	(.L_30 - .L_29)
.L_29:
        /*001c*/ 	.word	0x00000000
        /*0020*/ 	.short	0x0002
        /*0022*/ 	.short	0x0010
        /*0024*/ 	.byte	0x00, 0xf5, 0x21, 0x00


	//----- nvinfo : EIATTR_KPARAM_INFO
	.align		4
.L_30:
        /*0028*/ 	.byte	0x04, 0x17
        /*002a*/ 	.short	(.L_32 - .L_31)
.L_31:
        /*002c*/ 	.word	0x00000000
        /*0030*/ 	.short	0x0001
        /*0032*/ 	.short	0x0008
        /*0034*/ 	.byte	0x00, 0xf5, 0x21, 0x00


	//----- nvinfo : EIATTR_KPARAM_INFO
	.align		4
.L_32:
        /*0038*/ 	.byte	0x04, 0x17
        /*003a*/ 	.short	(.L_34 - .L_33)
.L_33:
        /*003c*/ 	.word	0x00000000
        /*0040*/ 	.short	0x0000
        /*0042*/ 	.short	0x0000
        /*0044*/ 	.byte	0x00, 0xf5, 0x21, 0x00


	//----- nvinfo : EIATTR_SPARSE_MMA_MASK
	.align		4
.L_34:
        /*0048*/ 	.byte	0x03, 0x50
        /*004a*/ 	.short	0x0000


	//----- nvinfo : EIATTR_MAXREG_COUNT
	.align		4
        /*004c*/ 	.byte	0x03, 0x1b
        /*004e*/ 	.short	0x00ff


	//----- nvinfo : EIATTR_MERCURY_ISA_VERSION
	.align		4
        /*0050*/ 	.byte	0x03, 0x5f
        /*0052*/ 	.short	0x0101


	//----- nvinfo : EIATTR_VRC_CTA_INIT_COUNT
	.align		4
        /*0054*/ 	.byte	0x02, 0x4a
	.zero		1
	.zero		1


	//----- nvinfo : EIATTR_EXIT_INSTR_OFFSETS
	.align		4
        /*0058*/ 	.byte	0x04, 0x1c
        /*005a*/ 	.short	(.L_36 - .L_35)


	//   ....[0]....
.L_35:
        /*005c*/ 	.word	0x00000070


	//   ....[1]....
        /*0060*/ 	.word	0x00000130


	//----- nvinfo : EIATTR_CBANK_PARAM_SIZE
	.align		4
.L_36:
        /*0064*/ 	.byte	0x03, 0x19
        /*0066*/ 	.short	0x001c


	//----- nvinfo : EIATTR_PARAM_CBANK
	.align		4
        /*0068*/ 	.byte	0x04, 0x0a
        /*006a*/ 	.short	(.L_38 - .L_37)
	.align		4
.L_37:
        /*006c*/ 	.word	index@(.nv.constant0._Z10matrixMultPiS_S_i)
        /*0070*/ 	.short	0x0380
        /*0072*/ 	.short	0x001c


	//----- nvinfo : EIATTR_SW_WAR
	.align		4
.L_38:
        /*0074*/ 	.byte	0x04, 0x36
        /*0076*/ 	.short	(.L_40 - .L_39)
.L_39:
        /*0078*/ 	.word	0x00000008
.L_40:


//--------------------- .nv.callgraph             --------------------------
	.section	.nv.callgraph,"",@"SHT_CUDA_CALLGRAPH"
	.align	4
	.sectionentsize	8
	.align		4
        /*0000*/ 	.word	0x00000000
	.align		4
        /*0004*/ 	.word	0xffffffff
	.align		4
        /*0008*/ 	.word	index@(_Z11printKernelv)
	.align		4
        /*000c*/ 	.word	index@(vprintf)
	.align		4
        /*0010*/ 	.word	0x00000000
	.align		4
        /*0014*/ 	.word	0xfffffffe
	.align		4
        /*0018*/ 	.word	0x00000000
	.align		4
        /*001c*/ 	.word	0xfffffffd
	.align		4
        /*0020*/ 	.word	0x00000000
	.align		4
        /*0024*/ 	.word	0xfffffffc


//--------------------- .nv.constant4             --------------------------
	.section	.nv.constant4,"a",@progbits
	.align	8
	.align		8
.nv.constant4:
        /*0000*/ 	.dword	vprintf
	.align		8
        /*0008*/ 	.dword	$str
	.align		8
        /*0010*/ 	.dword	$str$1
	.align		8
        /*0018*/ 	.dword	$str$2


//--------------------- .text._Z11printKernelv    --------------------------
	.section	.text._Z11printKernelv,"ax",@progbits
	.align	128
        .global         _Z11printKernelv
        .type           _Z11printKernelv,@function
        .size           _Z11printKernelv,(.L_x_5 - _Z11printKernelv)
        .other          _Z11printKernelv,@"STO_CUDA_ENTRY STV_DEFAULT"
_Z11printKernelv:
.text._Z11printKernelv:
[----:B------:R-:W0:Y:S01]  /*0000*/  LDC R1, c[0x0][0x37c] ;  /* 0x0000df00ff017b82 */ /* 0x000e220000000800 */
[----:B------:R-:W1:Y:S01]  /*0010*/  S2R R10, SR_TID.X ;  /* 0x00000000000a7919 */ /* 0x000e620000002100 */
[----:B------:R-:W2:Y:S01]  /*0020*/  LDCU UR4, c[0x0][0x2f8] ;  /* 0x00005f00ff0477ac */ /* 0x000ea20008000800 */
[----:B0-----:R-:W-:Y:S01]  /*0030*/  VIADD R1, R1, 0xfffffff0 ;  /* 0xfffffff001017836 */ /* 0x001fe20000000000 */
[----:B------:R-:W-:Y:S01]  /*0040*/  MOV R2, 0x0 ;  /* 0x0000000000027802 */ /* 0x000fe20000000f00 */
[----:B------:R-:W1:Y:S01]  /*0050*/  S2R R11, SR_TID.Y ;  /* 0x00000000000b7919 */ /* 0x000e620000002200 */
[----:B------:R-:W0:Y:S02]  /*0060*/  LDCU UR5, c[0x0][0x2fc] ;  /* 0x00005f80ff0577ac */ /* 0x000e240008000800 */
[----:B------:R3:W4:Y:S01]  /*0070*/  LDC.64 R8, c[0x4][R2] ;  /* 0x0100000002087b82 */ /* 0x0007220000000a00 */
[----:B------:R-:W5:Y:S01]  /*0080*/  S2R R0, SR_TID.Z ;  /* 0x0000000000007919 */ /* 0x000f620000002300 */
[----:B------:R-:W3:Y:S01]  /*0090*/  LDCU.64 UR6, c[0x4][0x8] ;  /* 0x01000100ff0677ac */ /* 0x000ee20008000a00 */
[----:B--2---:R-:W-:-:S05]  /*00a0*/  IADD3 R17, P0, PT, R1, UR4, RZ ;  /* 0x0000000401117c10 */ /* 0x004fca000ff1e0ff */
[----:B0-----:R-:W-:Y:S02]  /*00b0*/  IMAD.X R16, RZ, RZ, UR5, P0 ;  /* 0x00000005ff107e24 */ /* 0x001fe400080e06ff */
[----:B------:R-:W-:Y:S01]  /*00c0*/  IMAD.MOV.U32 R6, RZ, RZ, R17 ;  /* 0x000000ffff067224 */ /* 0x000fe200078e0011 */
[----:B---3--:R-:W-:Y:S01]  /*00d0*/  MOV R4, UR6 ;  /* 0x0000000600047c02 */ /* 0x008fe20008000f00 */
[----:B------:R-:W-:Y:S01]  /*00e0*/  IMAD.U32 R5, RZ, RZ, UR7 ;  /* 0x00000007ff057e24 */ /* 0x000fe2000f8e00ff */
[----:B------:R-:W-:Y:S01]  /*00f0*/  MOV R7, R16 ;  /* 0x0000001000077202 */ /* 0x000fe20000000f00 */
[----:B-1----:R0:W-:Y:S04]  /*0100*/  STL.64 [R1], R10 ;  /* 0x0000000a01007387 */ /* 0x0021e80000100a00 */
[----:B-----5:R0:W-:Y:S02]  /*0110*/  STL [R1+0x8], R0 ;  /* 0x0000080001007387 */ /* 0x0201e40000100800 */
[----:B------:R-:W-:-:S07]  /*0120*/  LEPC R20, `(.L_x_0) ;  /* 0x000000001014794e */ /* 0x000fce0000000000 */
[----:B0---4-:R-:W-:Y:S05]  /*0130*/  CALL.ABS.NOINC R8 ;  /* 0x0000000008007343 */ /* 0x011fea0003c00000 */
.L_x_0:
[----:B------:R-:W0:Y:S01]  /*0140*/  S2R R8, SR_CTAID.X ;  /* 0x0000000000087919 */ /* 0x000e220000002500 */
[----:B------:R1:W2:Y:S01]  /*0150*/  LDC.64 R10, c[0x4][R2] ;  /* 0x01000000020a7b82 */ /* 0x0002a20000000a00 */
[----:B------:R-:W3:Y:S01]  /*0160*/  LDCU.64 UR4, c[0x4][0x10] ;  /* 0x01000200ff0477ac */ /* 0x000ee20008000a00 */
[----:B------:R-:W-:Y:S01]  /*0170*/  IMAD.MOV.U32 R6, RZ, RZ, R17 ;  /* 0x000000ffff067224 */ /* 0x000fe200078e0011 */
[----:B------:R-:W0:Y:S01]  /*0180*/  S2R R9, SR_CTAID.Y ;  /* 0x0000000000097919 */ /* 0x000e220000002600 */
[----:B------:R-:W-:Y:S01]  /*0190*/  MOV R7, R16 ;  /* 0x0000001000077202 */ /* 0x000fe20000000f00 */
[----:B------:R-:W4:Y:S01]  /*01a0*/  S2R R0, SR_CTAID.Z ;  /* 0x0000000000007919 */ /* 0x000f220000002700 */
[----:B---3--:R-:W-:Y:S01]  /*01b0*/  IMAD.U32 R4, RZ, RZ, UR4 ;  /* 0x00000004ff047e24 */ /* 0x008fe2000f8e00ff */
[----:B------:R-:W-:Y:S01]  /*01c0*/  MOV R5, UR5 ;  /* 0x0000000500057c02 */ /* 0x000fe20008000f00 */
[----:B0-----:R1:W-:Y:S04]  /*01d0*/  STL.64 [R1], R8 ;  /* 0x0000000801007387 */ /* 0x0013e80000100a00 */
[----:B----4-:R1:W-:Y:S02]  /*01e0*/  STL [R1+0x8], R0 ;  /* 0x0000080001007387 */ /* 0x0103e40000100800 */
[----:B------:R-:W-:-:S07]  /*01f0*/  LEPC R20, `(.L_x_1) ;  /* 0x000000001014794e */ /* 0x000fce0000000000 */
[----:B-12---:R-:W-:Y:S05]  /*0200*/  CALL.ABS.NOINC R10 ;  /* 0x000000000a007343 */ /* 0x006fea0003c00000 */
.L_x_1:
[----:B------:R-:W0:Y:S01]  /*0210*/  LDC R8, c[0x0][0x370] ;  /* 0x0000dc00ff087b82 */ /* 0x000e220000000800 */
[----:B------:R-:W1:Y:S01]  /*0220*/  LDCU.64 UR4, c[0x4][0x18] ;  /* 0x01000300ff0477ac */ /* 0x000e620008000a00 */
[----:B------:R-:W-:Y:S01]  /*0230*/  IMAD.MOV.U32 R6, RZ, RZ, R17 ;  /* 0x000000ffff067224 */ /* 0x000fe200078e0011 */
[----:B------:R-:W-:-:S05]  /*0240*/  MOV R7, R16 ;  /* 0x0000001000077202 */ /* 0x000fca0000000f00 */
[----:B------:R-:W0:Y:S08]  /*0250*/  LDC R9, c[0x0][0x374] ;  /* 0x0000dd00ff097b82 */ /* 0x000e300000000800 */
[----:B------:R-:W2:Y:S01]  /*0260*/  LDC R0, c[0x0][0x378] ;  /* 0x0000de00ff007b82 */ /* 0x000ea20000000800 */
[----:B-1----:R-:W-:Y:S01]  /*0270*/  IMAD.U32 R4, RZ, RZ, UR4 ;  /* 0x00000004ff047e24 */ /* 0x002fe2000f8e00ff */
[----:B------:R-:W-:-:S06]  /*0280*/  MOV R5, UR5 ;  /* 0x0000000500057c02 */ /* 0x000fcc0008000f00 */
[----:B------:R-:W1:Y:S01]  /*0290*/  LDC.64 R2, c[0x4][R2] ;  /* 0x0100000002027b82 */ /* 0x000e620000000a00 */
[----:B0-----:R0:W-:Y:S04]  /*02a0*/  STL.64 [R1], R8 ;  /* 0x0000000801007387 */ /* 0x0011e80000100a00 */
[----:B--2---:R0:W-:Y:S02]  /*02b0*/  STL [R1+0x8], R0 ;  /* 0x0000080001007387 */ /* 0x0041e40000100800 */
[----:B------:R-:W-:-:S07]  /*02c0*/  LEPC R20, `(.L_x_2) ;  /* 0x000000001014794e */ /* 0x000fce0000000000 */
[----:B01----:R-:W-:Y:S05]  /*02d0*/  CALL.ABS.NOINC R2 ;  /* 0x0000000002007343 */ /* 0x003fea0003c00000 */
.L_x_2:
[----:B------:R-:W-:Y:S05]  /*02e0*/  EXIT ;  /* 0x000000000000794d */ /* 0x000fea0003800000 */
.L_x_3:
[----:B------:R-:W-:-:S00]  /*02f0*/  BRA `(.L_x_3) ;  /* 0xfffffffc00fc7947 */ /* 0x000fc0000383ffff */
[----:B------:R-:W-:-:S00]  /*0300*/  NOP ;  /* 0x0000000000007918 */ /* 0x000fc00000000000 */
[----:B------:R-:W-:-:S00]  /*0310*/  NOP ;  /* 0x0000000000007918 */ /* 0x000fc00000000000 */
[----:B------:R-:W-:-:S00]  /*0320*/  NOP ;  /* 0x0000000000007918 */ /* 0x000fc00000000000 */
[----:B------:R-:W-:-:S00]  /*0330*/  NOP ;  /* 0x0000000000007918 */ /* 0x000fc00000000000 */
[----:B------:R-:W-:-:S00]  /*0340*/  NOP ;  /* 0x0000000000007918 */ /* 0x000fc00000000000 */
[----:B------:R-:W-:-:S00]  /*0350*/  NOP ;  /* 0x0000000000007918 */ /* 0x000fc00000000000 */
[----:B------:R-:W-:-:S00]  /*0360*/  NOP ;  /* 0x0000000000007918 */ /* 0x000fc00000000000 */
[----:B------:R-:W-:-:S00]  /*0370*/  NOP ;  /* 0x0000000000007918 */ /* 0x000fc00000000000 */
.L_x_5:


//--------------------- .text._Z10matrixMultPiS_S_i --------------------------
	.section	.text._Z10matrixMultPiS_S_i,"ax",@progbits
	.align	128
        .global         _Z10matrixMultPiS_S_i
        .type           _Z10matrixMultPiS_S_i,@function
        .size           _Z10matrixMultPiS_S_i,(.L_x_6 - _Z10matrixMultPiS_S_i)
        .other          _Z10matrixMultPiS_S_i,@"STO_CUDA_ENTRY STV_DEFAULT"
_Z10matrixMultPiS_S_i:
.text._Z10matrixMultPiS_S_i:
[----:B------:R-:W-:Y:S01]  /*0000*/  LDC R1, c[0x0][0x37c] ;  /* 0x0000df00ff017b82 */ /* 0x000fe20000000800 */
[----:B------:R-:W0:Y:S07]  /*0010*/  S2R R9, SR_TID.X ;  /* 0x0000000000097919 */ /* 0x000e2e0000002100 */
[----:B------:R-:W0:Y:S01]  /*0020*/  S2UR UR4, SR_CTAID.X ;  /* 0x00000000000479c3 */ /* 0x000e220000002500 */
[----:B------:R-:W1:Y:S07]  /*0030*/  LDCU UR5, c[0x0][0x398] ;  /* 0x00007300ff0577ac */ /* 0x000e6e0008000800 */
[----:B------:R-:W0:Y:S02]  /*0040*/  LDC R0, c[0x0][0x360] ;  /* 0x0000d800ff007b82 */ /* 0x000e240000000800 */
[----:B0-----:R-:W-:-:S05]  /*0050*/  IMAD R9, R0, UR4, R9 ;  /* 0x0000000400097c24 */ /* 0x001fca000f8e0209 */
[----:B-1----:R-:W-:-:S13]  /*0060*/  ISETP.GT.AND P0, PT, R9, UR5, PT ;  /* 0x0000000509007c0c */ /* 0x002fda000bf04270 */
[----:B------:R-:W-:Y:S05]  /*0070*/  @P0 EXIT ;  /* 0x000000000000094d */ /* 0x000fea0003800000 */
[----:B------:R-:W0:Y:S01]  /*0080*/  LDC.64 R2, c[0x0][0x380] ;  /* 0x0000e000ff027b82 */ /* 0x000e220000000a00 */
[----:B------:R-:W1:Y:S07]  /*0090*/  LDCU.64 UR4, c[0x0][0x358] ;  /* 0x00006b00ff0477ac */ /* 0x000e6e0008000a00 */
[----:B------:R-:W2:Y:S08]  /*00a0*/  LDC.64 R4, c[0x0][0x388] ;  /* 0x0000e200ff047b82 */ /* 0x000eb00000000a00 */
[----:B------:R-:W3:Y:S01]  /*00b0*/  LDC.64 R6, c[0x0][0x390] ;  /* 0x0000e400ff067b82 */ /* 0x000ee20000000a00 */
[----:B0-----:R-:W-:-:S06]  /*00c0*/  IMAD.WIDE R2, R9, 0x4, R2 ;  /* 0x0000000409027825 */ /* 0x001fcc00078e0202 */
[----:B-1----:R-:W4:Y:S01]  /*00d0*/  LDG.E R2, desc[UR4][R2.64] ;  /* 0x0000000402027981 */ /* 0x002f22000c1e1900 */
[----:B--2---:R-:W-:-:S06]  /*00e0*/  IMAD.WIDE R4, R9, 0x4, R4 ;  /* 0x0000000409047825 */ /* 0x004fcc00078e0204 */
[----:B------:R-:W4:Y:S01]  /*00f0*/  LDG.E R5, desc[UR4][R4.64] ;  /* 0x0000000404057981 */ /* 0x000f22000c1e1900 */
[----:B---3--:R-:W-:-:S04]  /*0100*/  IMAD.WIDE R6, R9, 0x4, R6 ;  /* 0x0000000409067825 */ /* 0x008fc800078e0206 */
[----:B----4-:R-:W-:-:S05]  /*0110*/  IMAD R9, R2, R5, RZ ;  /* 0x0000000502097224 */ /* 0x010fca00078e02ff */
[----:B------:R-:W-:Y:S01]  /*0120*/  STG.E desc[UR4][R6.64], R9 ;  /* 0x0000000906007986 */ /* 0x000fe2000c101904 */
[----:B------:R-:W-:Y:S05]  /*0130*/  EXIT ;  /* 0x000000000000794d */ /* 0x000fea0003800000 */
.L_x_4:
        /* <DEDUP_REMOVED lines=12> */
.L_x_6:


//--------------------- .nv.global.init           --------------------------
	.section	.nv.global.init,"aw",@progbits
.nv.global.init:
	.type		$str$2,@object
	.size		$str$2,($str$1 - $str$2)
$str$2:
        /*0000*/ 	.byte	0x67, 0x72, 0x69, 0x64, 0x44, 0x69, 0x6d, 0x20, 0x25, 0x64, 0x20, 0x25, 0x64, 0x20, 0x25, 0x64
        /*0010*/ 	.byte	0x20, 0x0a, 0x00
	.type		$str$1,@object
	.size		$str$1,($str - $str$1)
$str$1:
        /*0013*/ 	.byte	0x62, 0x6c, 0x6f, 0x63, 0x6b, 0x49, 0x64, 0x78, 0x20, 0x25, 0x64, 0x20, 0x25, 0x64, 0x20, 0x25
        /*0023*/ 	.byte	0x64, 0x20, 0x0a, 0x00
	.type		$str,@object
	.size		$str,(.L_0 - $str)
$str:
        /*0027*/ 	.byte	0x74, 0x68, 0x72, 0x65, 0x61, 0x64, 0x49, 0x64, 0x78, 0x20, 0x25, 0x64, 0x20, 0x25, 0x64, 0x20
        /*0037*/ 	.byte	0x25, 0x64, 0x20, 0x0a, 0x00
.L_0:


//--------------------- .nv.shared.reserved.0     --------------------------
	.section	.nv.shared.reserved.0,"aw",@nobits
	.weak		__nv_reservedSMEM_offset_0_alias
	.size		__nv_reservedSMEM_offset_0_alias, 0, 64
	.other		__nv_reservedSMEM_offset_0_alias,@"STO_CUDA_RESERVED_SHARED STV_DEFAULT"
__nv_reservedSMEM_offset_0_alias:
	.zero		0
	.zero		64


//--------------------- .nv.constant0._Z11printKernelv --------------------------
	.section	.nv.constant0._Z11printKernelv,"a",@progbits
	.sectionflags	@""
	.align	4
.nv.constant0._Z11printKernelv:
	.zero		896


//--------------------- .nv.constant0._Z10matrixMultPiS_S_i --------------------------
	.section	.nv.constant0._Z10matrixMultPiS_S_i,"a",@progbits
	.sectionflags	@""
	.align	4
.nv.constant0._Z10matrixMultPiS_S_i:
	.zero		924


//--------------------- SYMBOLS --------------------------

	.type		.nv.reservedSmem.offset0,@object
	.size		.nv.reservedSmem.offset0,0x4
	.type		vprintf,@function
